//
// Generated by NVIDIA NVVM Compiler
//
// Compiler Build ID: CL-36424714
// Cuda compilation tools, release 13.0, V13.0.88
// Based on NVVM 20.0.0
//

.version 9.0
.target sm_100
.address_size 64

	// .globl	_Z15MatrixMulKernelPfS_S_iii
// _ZZ15MatrixMulKernelPfS_S_iiiE3Mds has been demoted
// _ZZ15MatrixMulKernelPfS_S_iiiE3Nds has been demoted

.visible .entry _Z15MatrixMulKernelPfS_S_iii(
	.param .u64 .ptr .align 1 _Z15MatrixMulKernelPfS_S_iii_param_0,
	.param .u64 .ptr .align 1 _Z15MatrixMulKernelPfS_S_iii_param_1,
	.param .u64 .ptr .align 1 _Z15MatrixMulKernelPfS_S_iii_param_2,
	.param .u32 _Z15MatrixMulKernelPfS_S_iii_param_3,
	.param .u32 _Z15MatrixMulKernelPfS_S_iii_param_4,
	.param .u32 _Z15MatrixMulKernelPfS_S_iii_param_5
)
{
	.reg .pred 	%p<16>;
	.reg .b32 	%r<62>;
	.reg .b32 	%f<63>;
	.reg .b64 	%rd<14>;
	// demoted variable
	.shared .align 4 .b8 _ZZ15MatrixMulKernelPfS_S_iiiE3Mds[1024];
	// demoted variable
	.shared .align 4 .b8 _ZZ15MatrixMulKernelPfS_S_iiiE3Nds[1024];
	ld.param.u64 	%rd4, [_Z15MatrixMulKernelPfS_S_iii_param_0];
	ld.param.u64 	%rd5, [_Z15MatrixMulKernelPfS_S_iii_param_1];
	ld.param.u32 	%r32, [_Z15MatrixMulKernelPfS_S_iii_param_3];
	ld.param.u32 	%r33, [_Z15MatrixMulKernelPfS_S_iii_param_4];
	ld.param.u32 	%r34, [_Z15MatrixMulKernelPfS_S_iii_param_5];
	mov.u32 	%r35, %ctaid.x;
	mov.u32 	%r36, %ctaid.y;
	mov.u32 	%r1, %tid.x;
	mov.u32 	%r2, %tid.y;
	mov.u32 	%r37, %ntid.y;
	mul.lo.s32 	%r3, %r36, %r37;
	mov.u32 	%r4, %ntid.x;
	mad.lo.s32 	%r5, %r35, %r4, %r1;
	mov.u32 	%r38, %nctaid.y;
	mul.lo.s32 	%r6, %r38, %r37;
	shl.b32 	%r39, %r6, 1;
	setp.ge.u32 	%p1, %r3, %r39;
	@%p1 bra 	$L__BB0_15;
	mov.u32 	%r40, %nctaid.x;
	mul.lo.s32 	%r7, %r40, %r4;
	shl.b32 	%r41, %r7, 1;
	add.s32 	%r8, %r41, %r1;
	add.s32 	%r42, %r33, 15;
	shr.s32 	%r43, %r42, 31;
	shr.u32 	%r44, %r43, 28;
	add.s32 	%r45, %r42, %r44;
	shr.s32 	%r46, %r45, 4;
	shl.b32 	%r47, %r2, 6;
	mov.u32 	%r48, _ZZ15MatrixMulKernelPfS_S_iiiE3Mds;
	add.s32 	%r9, %r48, %r47;
	shl.b32 	%r49, %r1, 2;
	add.s32 	%r10, %r9, %r49;
	mov.u32 	%r50, _ZZ15MatrixMulKernelPfS_S_iiiE3Nds;
	add.s32 	%r12, %r50, %r49;
	add.s32 	%r11, %r12, %r47;
	max.s32 	%r51, %r46, 1;
	neg.s32 	%r13, %r51;
	shl.b32 	%r14, %r34, 4;
	add.s32 	%r55, %r3, %r2;
	cvta.to.global.u64 	%rd1, %rd4;
	cvta.to.global.u64 	%rd2, %rd5;
$L__BB0_2:
	setp.ge.u32 	%p2, %r5, %r8;
	@%p2 bra 	$L__BB0_14;
	mad.lo.s32 	%r17, %r55, %r33, %r1;
	mov.u32 	%r56, %r5;
$L__BB0_4:
	setp.lt.s32 	%p3, %r33, 1;
	mov.f32 	%f62, 0f00000000;
	@%p3 bra 	$L__BB0_11;
	mad.lo.s32 	%r60, %r2, %r34, %r56;
	mov.f32 	%f62, 0f00000000;
	mov.u32 	%r57, %r1;
	mov.u32 	%r58, %r17;
	mov.u32 	%r59, %r2;
	mov.u32 	%r61, %r13;
$L__BB0_6:
	setp.ge.s32 	%p4, %r55, %r32;
	mul.wide.s32 	%rd7, %r58, 4;
	add.s64 	%rd3, %rd1, %rd7;
	setp.ge.s32 	%p5, %r57, %r33;
	mov.f32 	%f60, 0f00000000;
	or.pred  	%p6, %p4, %p5;
	@%p6 bra 	$L__BB0_8;
	ld.global.f32 	%f60, [%rd3];
$L__BB0_8:
	setp.ge.s32 	%p7, %r56, %r34;
	st.shared.f32 	[%r10], %f60;
	setp.ge.s32 	%p8, %r59, %r33;
	mov.f32 	%f61, 0f00000000;
	or.pred  	%p9, %p7, %p8;
	@%p9 bra 	$L__BB0_10;
	mul.wide.s32 	%rd8, %r60, 4;
	add.s64 	%rd9, %rd2, %rd8;
	ld.global.f32 	%f61, [%rd9];
$L__BB0_10:
	st.shared.f32 	[%r11], %f61;
	bar.sync 	0;
	ld.shared.f32 	%f12, [%r9];
	ld.shared.f32 	%f13, [%r12];
	fma.rn.f32 	%f14, %f12, %f13, %f62;
	ld.shared.f32 	%f15, [%r9+4];
	ld.shared.f32 	%f16, [%r12+64];
	fma.rn.f32 	%f17, %f15, %f16, %f14;
	ld.shared.f32 	%f18, [%r9+8];
	ld.shared.f32 	%f19, [%r12+128];
	fma.rn.f32 	%f20, %f18, %f19, %f17;
	ld.shared.f32 	%f21, [%r9+12];
	ld.shared.f32 	%f22, [%r12+192];
	fma.rn.f32 	%f23, %f21, %f22, %f20;
	ld.shared.f32 	%f24, [%r9+16];
	ld.shared.f32 	%f25, [%r12+256];
	fma.rn.f32 	%f26, %f24, %f25, %f23;
	ld.shared.f32 	%f27, [%r9+20];
	ld.shared.f32 	%f28, [%r12+320];
	fma.rn.f32 	%f29, %f27, %f28, %f26;
	ld.shared.f32 	%f30, [%r9+24];
	ld.shared.f32 	%f31, [%r12+384];
	fma.rn.f32 	%f32, %f30, %f31, %f29;
	ld.shared.f32 	%f33, [%r9+28];
	ld.shared.f32 	%f34, [%r12+448];
	fma.rn.f32 	%f35, %f33, %f34, %f32;
	ld.shared.f32 	%f36, [%r9+32];
	ld.shared.f32 	%f37, [%r12+512];
	fma.rn.f32 	%f38, %f36, %f37, %f35;
	ld.shared.f32 	%f39, [%r9+36];
	ld.shared.f32 	%f40, [%r12+576];
	fma.rn.f32 	%f41, %f39, %f40, %f38;
	ld.shared.f32 	%f42, [%r9+40];
	ld.shared.f32 	%f43, [%r12+640];
	fma.rn.f32 	%f44, %f42, %f43, %f41;
	ld.shared.f32 	%f45, [%r9+44];
	ld.shared.f32 	%f46, [%r12+704];
	fma.rn.f32 	%f47, %f45, %f46, %f44;
	ld.shared.f32 	%f48, [%r9+48];
	ld.shared.f32 	%f49, [%r12+768];
	fma.rn.f32 	%f50, %f48, %f49, %f47;
	ld.shared.f32 	%f51, [%r9+52];
	ld.shared.f32 	%f52, [%r12+832];
	fma.rn.f32 	%f53, %f51, %f52, %f50;
	ld.shared.f32 	%f54, [%r9+56];
	ld.shared.f32 	%f55, [%r12+896];
	fma.rn.f32 	%f56, %f54, %f55, %f53;
	ld.shared.f32 	%f57, [%r9+60];
	ld.shared.f32 	%f58, [%r12+960];
	fma.rn.f32 	%f62, %f57, %f58, %f56;
	bar.sync 	0;
	add.s32 	%r61, %r61, 1;
	setp.ne.s32 	%p10, %r61, 0;
	add.s32 	%r60, %r60, %r14;
	add.s32 	%r59, %r59, 16;
	add.s32 	%r58, %r58, 16;
	add.s32 	%r57, %r57, 16;
	@%p10 bra 	$L__BB0_6;
$L__BB0_11:
	setp.ge.s32 	%p11, %r55, %r32;
	setp.ge.s32 	%p12, %r56, %r34;
	or.pred  	%p13, %p11, %p12;
	@%p13 bra 	$L__BB0_13;
	ld.param.u64 	%rd13, [_Z15MatrixMulKernelPfS_S_iii_param_2];
	mad.lo.s32 	%r52, %r55, %r34, %r56;
	cvta.to.global.u64 	%rd10, %rd13;
	mul.wide.s32 	%rd11, %r52, 4;
	add.s64 	%rd12, %rd10, %rd11;
	st.global.f32 	[%rd12], %f62;
$L__BB0_13:
	add.s32 	%r56, %r56, %r7;
	setp.lt.u32 	%p14, %r56, %r8;
	@%p14 bra 	$L__BB0_4;
$L__BB0_14:
	add.s32 	%r55, %r55, %r6;
	shl.b32 	%r53, %r6, 1;
	add.s32 	%r54, %r53, %r2;
	setp.lt.u32 	%p15, %r55, %r54;
	@%p15 bra 	$L__BB0_2;
$L__BB0_15:
	ret;

}


// ===== COMPILED SASS (sm_100) =====

	.target	sm_100

	.elftype	@"ET_EXEC"


//--------------------- .note.nv.tkinfo           --------------------------
	.section	.note.nv.tkinfo,"",@"SHT_NOTE"
	.sectionflags	@"SHF_NOTE_NV_TKINFO"
	.tkinfo
        /*0018*/ 	.word	0x00000002
        /*0030*/ 	.string	""
        /*0030*/ 	.string	"ptxas"
        /*0030*/ 	.string	"Cuda compilation tools, release 13.0, V13.0.88"
        /*0030*/ 	.string	"Build cuda_13.0.r13.0/compiler.36424714_0"
        /*0030*/ 	.string	"-arch sm_100 -m 64 "



//--------------------- .note.nv.cuinfo           --------------------------
	.section	.note.nv.cuinfo,"",@"SHT_NOTE"
	.sectionflags	@"SHF_NOTE_NV_CUINFO"
        /*0018*/ 	.short	0x0002
        /*001a*/ 	.short	0x0064
        /*001c*/ 	.short	0x0082
	.zero		2


//--------------------- .nv.info                  --------------------------
	.section	.nv.info,"",@"SHT_CUDA_INFO"
	.align	4


	//----- nvinfo : EIATTR_REGCOUNT
	.align		4
        /*0000*/ 	.byte	0x04, 0x2f
        /*0002*/ 	.short	(.L_1 - .L_0)
	.align		4
.L_0:
        /*0004*/ 	.word	index@(_Z15MatrixMulKernelPfS_S_iii)
        /*0008*/ 	.word	0x00000020


	//----- nvinfo : EIATTR_FRAME_SIZE
	.align		4
.L_1:
        /*000c*/ 	.byte	0x04, 0x11
        /*000e*/ 	.short	(.L_3 - .L_2)
	.align		4
.L_2:
        /*0010*/ 	.word	index@(_Z15MatrixMulKernelPfS_S_iii)
        /*0014*/ 	.word	0x00000000


	//----- nvinfo : EIATTR_MIN_STACK_SIZE
	.align		4
.L_3:
        /*0018*/ 	.byte	0x04, 0x12
        /*001a*/ 	.short	(.L_5 - .L_4)
	.align		4
.L_4:
        /*001c*/ 	.word	index@(_Z15MatrixMulKernelPfS_S_iii)
        /*0020*/ 	.word	0x00000000
.L_5:


//--------------------- .nv.compat                --------------------------
	.section	.nv.compat,"",@"SHT_CUDA_COMPAT_INFO"
	.align	4
        /*0000*/ 	.byte	0x02, 0x09, 0x00, 0x00, 0x02, 0x02, 0x01, 0x00, 0x02, 0x05, 0x05, 0x00, 0x03, 0x07, 0x01, 0x01
        /*0010*/ 	.byte	0x02, 0x03, 0x00, 0x00, 0x02, 0x06, 0x01, 0x00, 0x04, 0x0b, 0x08, 0x00, 0x09, 0x00, 0x00, 0x00
        /*0020*/ 	.byte	0x00, 0x00, 0x00, 0x00


//--------------------- .nv.info._Z15MatrixMulKernelPfS_S_iii --------------------------
	.section	.nv.info._Z15MatrixMulKernelPfS_S_iii,"",@"SHT_CUDA_INFO"
	.sectionflags	@""
	.align	4


	//----- nvinfo : EIATTR_CUDA_API_VERSION
	.align		4
        /*0000*/ 	.byte	0x04, 0x37
        /*0002*/ 	.short	(.L_7 - .L_6)
.L_6:
        /*0004*/ 	.word	0x00000082


	//----- nvinfo : EIATTR_KPARAM_INFO
	.align		4
.L_7:
        /*0008*/ 	.byte	0x04, 0x17
        /*000a*/ 	.short	(.L_9 - .L_8)
.L_8:
        /*000c*/ 	.word	0x00000000
        /*0010*/ 	.short	0x0005
        /*0012*/ 	.short	0x0020
        /*0014*/ 	.byte	0x00, 0xf0, 0x11, 0x00


	//----- nvinfo : EIATTR_KPARAM_INFO
	.align		4
.L_9:
        /*0018*/ 	.byte	0x04, 0x17
        /*001a*/ 	.short	(.L_11 - .L_10)
.L_10:
        /*001c*/ 	.word	0x00000000
        /*0020*/ 	.short	0x0004
        /*0022*/ 	.short	0x001c
        /*0024*/ 	.byte	0x00, 0xf0, 0x11, 0x00


	//----- nvinfo : EIATTR_KPARAM_INFO
	.align		4
.L_11:
        /*0028*/ 	.byte	0x04, 0x17
        /*002a*/ 	.short	(.L_13 - .L_12)
.L_12:
        /*002c*/ 	.word	0x00000000
        /*0030*/ 	.short	0x0003
        /*0032*/ 	.short	0x0018
        /*0034*/ 	.byte	0x00, 0xf0, 0x11, 0x00


	//----- nvinfo : EIATTR_KPARAM_INFO
	.align		4
.L_13:
        /*0038*/ 	.byte	0x04, 0x17
        /*003a*/ 	.short	(.L_15 - .L_14)
.L_14:
        /*003c*/ 	.word	0x00000000
        /*0040*/ 	.short	0x0002
        /*0042*/ 	.short	0x0010
        /*0044*/ 	.byte	0x00, 0xf5, 0x21, 0x00


	//----- nvinfo : EIATTR_KPARAM_INFO
	.align		4
.L_15:
        /*0048*/ 	.byte	0x04, 0x17
        /*004a*/ 	.short	(.L_17 - .L_16)
.L_16:
        /*004c*/ 	.word	0x00000000
        /*0050*/ 	.short	0x0001
        /*0052*/ 	.short	0x0008
        /*0054*/ 	.byte	0x00, 0xf5, 0x21, 0x00


	//----- nvinfo : EIATTR_KPARAM_INFO
	.align		4
.L_17:
        /*0058*/ 	.byte	0x04, 0x17
        /*005a*/ 	.short	(.L_19 - .L_18)
.L_18:
        /*005c*/ 	.word	0x00000000
        /*0060*/ 	.short	0x0000
        /*0062*/ 	.short	0x0000
        /*0064*/ 	.byte	0x00, 0xf5, 0x21, 0x00


	//----- nvinfo : EIATTR_SPARSE_MMA_MASK
	.align		4
.L_19:
        /*0068*/ 	.byte	0x03, 0x50
        /*006a*/ 	.short	0x0000


	//----- nvinfo : EIATTR_MAXREG_COUNT
	.align		4
        /*006c*/ 	.byte	0x03, 0x1b
        /*006e*/ 	.short	0x00ff


	//----- nvinfo : EIATTR_NUM_BARRIERS
	.align		4
        /*0070*/ 	.byte	0x02, 0x4c
        /*0072*/ 	.byte	0x01
	.zero		1


	//----- nvinfo : EIATTR_MERCURY_ISA_VERSION
	.align		4
        /*0074*/ 	.byte	0x03, 0x5f
        /*0076*/ 	.short	0x0101


	//----- nvinfo : EIATTR_VRC_CTA_INIT_COUNT
	.align		4
        /*0078*/ 	.byte	0x02, 0x4a
	.zero		1
	.zero		1


	//----- nvinfo : EIATTR_EXIT_INSTR_OFFSETS
	.align		4
        /*007c*/ 	.byte	0x04, 0x1c
        /*007e*/ 	.short	(.L_21 - .L_20)


	//   ....[0]....
.L_20:
        /*0080*/ 	.word	0x00000090


	//   ....[1]....
        /*0084*/ 	.word	0x00000830


	//----- nvinfo : EIATTR_CRS_STACK_SIZE
	.align		4
.L_21:
        /*0088*/ 	.byte	0x04, 0x1e
        /*008a*/ 	.short	(.L_23 - .L_22)
.L_22:
        /*008c*/ 	.word	0x00000000


	//----- nvinfo : EIATTR_CBANK_PARAM_SIZE
	.align		4
.L_23:
        /*0090*/ 	.byte	0x03, 0x19
        /*0092*/ 	.short	0x0024


	//----- nvinfo : EIATTR_PARAM_CBANK
	.align		4
        /*0094*/ 	.byte	0x04, 0x0a
        /*0096*/ 	.short	(.L_25 - .L_24)
	.align		4
.L_24:
        /*0098*/ 	.word	index@(.nv.constant0._Z15MatrixMulKernelPfS_S_iii)
        /*009c*/ 	.short	0x0380
        /*009e*/ 	.short	0x0024


	//----- nvinfo : EIATTR_SW_WAR
	.align		4
.L_25:
        /*00a0*/ 	.byte	0x04, 0x36
        /*00a2*/ 	.short	(.L_27 - .L_26)
.L_26:
        /*00a4*/ 	.word	0x00000008
.L_27:


//--------------------- .nv.callgraph             --------------------------
	.section	.nv.callgraph,"",@"SHT_CUDA_CALLGRAPH"
	.align	4
	.sectionentsize	8
	.align		4
        /*0000*/ 	.word	0x00000000
	.align		4
        /*0004*/ 	.word	0xffffffff
	.align		4
        /*0008*/ 	.word	0x00000000
	.align		4
        /*000c*/ 	.word	0xfffffffe
	.align		4
        /*0010*/ 	.word	0x00000000
	.align		4
        /*0014*/ 	.word	0xfffffffd
	.align		4
        /*0018*/ 	.word	0x00000000
	.align		4
        /*001c*/ 	.word	0xfffffffc


//--------------------- .text._Z15MatrixMulKernelPfS_S_iii --------------------------
	.section	.text._Z15MatrixMulKernelPfS_S_iii,"ax",@progbits
	.align	128
        .global         _Z15MatrixMulKernelPfS_S_iii
        .type           _Z15MatrixMulKernelPfS_S_iii,@function
        .size           _Z15MatrixMulKernelPfS_S_iii,(.L_x_7 - _Z15MatrixMulKernelPfS_S_iii)
        .other          _Z15MatrixMulKernelPfS_S_iii,@"STO_CUDA_ENTRY STV_DEFAULT"
_Z15MatrixMulKernelPfS_S_iii:
.text._Z15MatrixMulKernelPfS_S_iii:
[----:B------:R-:W-:Y:S01]  /*0000*/  LDC R1, c[0x0][0x37c] ;  /* 0x0000df00ff017b82 */ /* 0x000fe20000000800 */
[----:B------:R-:W0:Y:S07]  /*0010*/  LDCU UR5, c[0x0][0x364] ;  /* 0x00006c80ff0577ac */ /* 0x000e2e0008000800 */
[----:B------:R-:W0:Y:S01]  /*0020*/  S2UR UR4, SR_CTAID.Y ;  /* 0x00000000000479c3 */ /* 0x000e220000002600 */
[----:B------:R-:W1:Y:S07]  /*0030*/  LDCU UR9, c[0x0][0x360] ;  /* 0x00006c00ff0977ac */ /* 0x000e6e0008000800 */
[----:B------:R-:W2:Y:S01]  /*0040*/  LDC R22, c[0x0][0x374] ;  /* 0x0000dd00ff167b82 */ /* 0x000ea20000000800 */
[----:B0-----:R-:W-:-:S02]  /*0050*/  UIMAD UR4, UR4, UR5, URZ ;  /* 0x00000005040472a4 */ /* 0x001fc4000f8e02ff */
[----:B--2---:R-:W-:-:S05]  /*0060*/  IMAD R22, R22, UR5, RZ ;  /* 0x0000000516167c24 */ /* 0x004fca000f8e02ff */
[----:B------:R-:W-:-:S04]  /*0070*/  SHF.L.U32 R0, R22, 0x1, RZ ;  /* 0x0000000116007819 */ /* 0x000fc800000006ff */
[----:B------:R-:W-:-:S13]  /*0080*/  ISETP.LE.U32.AND P0, PT, R0, UR4, PT ;  /* 0x0000000400007c0c */ /* 0x000fda000bf03070 */
[----:B-1----:R-:W-:Y:S05]  /*0090*/  @P0 EXIT ;  /* 0x000000000000094d */ /* 0x002fea0003800000 */
[----:B------:R-:W0:Y:S01]  /*00a0*/  LDCU UR5, c[0x0][0x39c] ;  /* 0x00007380ff0577ac */ /* 0x000e220008000800 */
[----:B------:R-:W1:Y:S01]  /*00b0*/  S2R R3, SR_TID.Y ;  /* 0x0000000000037919 */ /* 0x000e620000002200 */
[----:B------:R-:W2:Y:S01]  /*00c0*/  S2UR UR8, SR_CgaCtaId ;  /* 0x00000000000879c3 */ /* 0x000ea20000008800 */
[----:B------:R-:W3:Y:S01]  /*00d0*/  LDCU.64 UR10, c[0x0][0x358] ;  /* 0x00006b00ff0a77ac */ /* 0x000ee20008000a00 */
[----:B------:R-:W4:Y:S01]  /*00e0*/  S2R R5, SR_TID.X ;  /* 0x0000000000057919 */ /* 0x000f220000002100 */
[----:B------:R-:W1:Y:S01]  /*00f0*/  LDCU.64 UR12, c[0x0][0x398] ;  /* 0x00007300ff0c77ac */ /* 0x000e620008000a00 */
[----:B------:R-:W4:Y:S04]  /*0100*/  S2R R24, SR_CTAID.X ;  /* 0x0000000000187919 */ /* 0x000f280000002500 */
[----:B------:R-:W5:Y:S01]  /*0110*/  LDC R21, c[0x0][0x370] ;  /* 0x0000dc00ff157b82 */ /* 0x000f620000000800 */
[----:B0-----:R-:W-:-:S04]  /*0120*/  UIADD3 UR5, UPT, UPT, UR5, 0xf, URZ ;  /* 0x0000000f05057890 */ /* 0x001fc8000fffe0ff */
[----:B------:R-:W-:-:S04]  /*0130*/  USHF.R.S32.HI UR6, URZ, 0x1f, UR5 ;  /* 0x0000001fff067899 */ /* 0x000fc80008011405 */
[----:B------:R-:W-:-:S03]  /*0140*/  ULEA.HI UR6, UR6, UR5, URZ, 0x4 ;  /* 0x0000000506067291 */ /* 0x000fc6000f8f20ff */
[----:B------:R-:W-:Y:S01]  /*0150*/  UMOV UR5, 0x400 ;  /* 0x0000040000057882 */ /* 0x000fe20000000000 */
[----:B------:R-:W-:Y:S02]  /*0160*/  USHF.R.S32.HI UR6, URZ, 0x4, UR6 ;  /* 0x00000004ff067899 */ /* 0x000fe40008011406 */
[----:B------:R-:W-:Y:S01]  /*0170*/  UIADD3 UR7, UPT, UPT, UR5, 0x400, URZ ;  /* 0x0000040005077890 */ /* 0x000fe2000fffe0ff */
[----:B-1----:R-:W-:Y:S01]  /*0180*/  IADD3 R0, PT, PT, R3, UR4, RZ ;  /* 0x0000000403007c10 */ /* 0x002fe2000fffe0ff */
[----:B--2---:R-:W-:Y:S01]  /*0190*/  ULEA UR5, UR8, UR5, 0x18 ;  /* 0x0000000508057291 */ /* 0x004fe2000f8ec0ff */
[----:B-----5:R-:W-:Y:S01]  /*01a0*/  IMAD R21, R21, UR9, RZ ;  /* 0x0000000915157c24 */ /* 0x020fe2000f8e02ff */
[----:B------:R-:W-:Y:S02]  /*01b0*/  ULEA UR7, UR8, UR7, 0x18 ;  /* 0x0000000708077291 */ /* 0x000fe4000f8ec0ff */
[----:B------:R-:W-:Y:S02]  /*01c0*/  UISETP.LT.AND UP0, UPT, UR6, 0x1, UPT ;  /* 0x000000010600788c */ /* 0x000fe4000bf01270 */
[----:B------:R-:W-:Y:S01]  /*01d0*/  LEA R20, R3, UR5, 0x6 ;  /* 0x0000000503147c11 */ /* 0x000fe2000f8e30ff */
[----:B----4-:R-:W-:Y:S01]  /*01e0*/  IMAD R24, R24, UR9, R5 ;  /* 0x0000000918187c24 */ /* 0x010fe2000f8e0205 */
[----:B------:R-:W-:Y:S01]  /*01f0*/  LEA R2, R5, UR7, 0x2 ;  /* 0x0000000705027c11 */ /* 0x000fe2000f8e10ff */
[----:B------:R-:W-:Y:S01]  /*0200*/  USEL UR6, UR6, 0x1, !UP0 ;  /* 0x0000000106067887 */ /* 0x000fe2000c000000 */
[----:B------:R-:W-:Y:S01]  /*0210*/  LEA R19, R21, R5, 0x1 ;  /* 0x0000000515137211 */ /* 0x000fe200078e08ff */
[----:B------:R-:W-:Y:S01]  /*0220*/  IMAD R18, R5, 0x4, R20 ;  /* 0x0000000405127824 */ /* 0x000fe200078e0214 */
[----:B------:R-:W-:Y:S01]  /*0230*/  LEA R4, R3, R2, 0x6 ;  /* 0x0000000203047211 */ /* 0x000fe200078e30ff */
[----:B---3--:R-:W-:-:S12]  /*0240*/  UIADD3 UR6, UPT, UPT, -UR6, URZ, URZ ;  /* 0x000000ff06067290 */ /* 0x008fd8000fffe1ff */
.L_x_5:
[----:B------:R-:W-:Y:S01]  /*0250*/  ISETP.GE.U32.AND P0, PT, R24, R19, PT ;  /* 0x000000131800720c */ /* 0x000fe20003f06070 */
[----:B------:R-:W-:-:S12]  /*0260*/  BSSY.RECONVERGENT B0, `(.L_x_0) ;  /* 0x0000058000007945 */ /* 0x000fd80003800200 */
[----:B------:R-:W-:Y:S05]  /*0270*/  @P0 BRA `(.L_x_1) ;  /* 0x0000000400580947 */ /* 0x000fea0003800000 */
[----:B------:R-:W0:Y:S01]  /*0280*/  LDCU UR4, c[0x0][0x39c] ;  /* 0x00007380ff0477ac */ /* 0x000e220008000800 */
[----:B------:R-:W-:Y:S01]  /*0290*/  MOV R6, R24 ;  /* 0x0000001800067202 */ /* 0x000fe20000000f00 */
[----:B0-----:R-:W-:-:S07]  /*02a0*/  IMAD R7, R0, UR4, R5 ;  /* 0x0000000400077c24 */ /* 0x001fce000f8e0205 */
.L_x_4:
[----:B------:R-:W0:Y:S01]  /*02b0*/  LDCU UR4, c[0x0][0x39c] ;  /* 0x00007380ff0477ac */ /* 0x000e220008000800 */
[----:B------:R-:W-:Y:S01]  /*02c0*/  IMAD.MOV.U32 R23, RZ, RZ, RZ ;  /* 0x000000ffff177224 */ /* 0x000fe200078e00ff */
[----:B0-----:R-:W-:-:S09]  /*02d0*/  UISETP.GE.AND UP0, UPT, UR4, 0x1, UPT ;  /* 0x000000010400788c */ /* 0x001fd2000bf06270 */
[----:B------:R-:W-:Y:S05]  /*02e0*/  BRA.U !UP0, `(.L_x_2) ;  /* 0x0000000508107547 */ /* 0x000fea000b800000 */
[----:B------:R-:W0:Y:S01]  /*02f0*/  LDCU UR4, c[0x0][0x3a0] ;  /* 0x00007400ff0477ac */ /* 0x000e220008000800 */
[----:B------:R-:W-:Y:S01]  /*0300*/  HFMA2 R23, -RZ, RZ, 0, 0 ;  /* 0x00000000ff177431 */ /* 0x000fe200000001ff */
[----:B------:R-:W-:Y:S01]  /*0310*/  MOV R12, R5 ;  /* 0x00000005000c7202 */ /* 0x000fe20000000f00 */
[----:B------:R-:W-:Y:S01]  /*0320*/  IMAD.MOV.U32 R14, RZ, RZ, R3 ;  /* 0x000000ffff0e7224 */ /* 0x000fe200078e0003 */
[----:B------:R-:W-:Y:S02]  /*0330*/  MOV R13, R7 ;  /* 0x00000007000d7202 */ /* 0x000fe40000000f00 */
[----:B------:R-:W-:Y:S01]  /*0340*/  MOV R15, UR6 ;  /* 0x00000006000f7c02 */ /* 0x000fe20008000f00 */
[----:B0-----:R-:W-:-:S07]  /*0350*/  IMAD R16, R3, UR4, R6 ;  /* 0x0000000403107c24 */ /* 0x001fce000f8e0206 */
.L_x_3:
[----:B------:R-:W0:Y:S01]  /*0360*/  LDC R17, c[0x0][0x3a0] ;  /* 0x0000e800ff117b82 */ /* 0x000e220000000800 */
[----:B------:R-:W-:Y:S02]  /*0370*/  ISETP.GE.AND P0, PT, R14, UR13, PT ;  /* 0x0000000d0e007c0c */ /* 0x000fe4000bf06270 */
[----:B------:R-:W-:Y:S02]  /*0380*/  ISETP.GE.AND P1, PT, R12, UR13, PT ;  /* 0x0000000d0c007c0c */ /* 0x000fe4000bf26270 */
[----:B------:R-:W-:Y:S02]  /*0390*/  MOV R25, RZ ;  /* 0x000000ff00197202 */ /* 0x000fe40000000f00 */
[----:B------:R-:W-:Y:S01]  /*03a0*/  ISETP.GE.OR P1, PT, R0, UR12, P1 ;  /* 0x0000000c00007c0c */ /* 0x000fe20008f26670 */
[----:B------:R-:W1:Y:S01]  /*03b0*/  LDC.64 R26, c[0x0][0x380] ;  /* 0x0000e000ff1a7b82 */ /* 0x000e620000000a00 */
[----:B0-----:R-:W-:Y:S01]  /*03c0*/  ISETP.GE.OR P0, PT, R6, R17, P0 ;  /* 0x000000110600720c */ /* 0x001fe20000706670 */
[----:B-1----:R-:W-:-:S12]  /*03d0*/  IMAD.WIDE R26, R13, 0x4, R26 ;  /* 0x000000040d1a7825 */ /* 0x002fd800078e021a */
[----:B------:R-:W0:Y:S01]  /*03e0*/  @!P0 LDC.64 R8, c[0x0][0x388] ;  /* 0x0000e200ff088b82 */ /* 0x000e220000000a00 */
[----:B------:R-:W2:Y:S01]  /*03f0*/  @!P1 LDG.E R25, desc[UR10][R26.64] ;  /* 0x0000000a1a199981 */ /* 0x000ea2000c1e1900 */
[----:B0-----:R-:W-:Y:S01]  /*0400*/  @!P0 IMAD.WIDE R28, R16, 0x4, R8 ;  /* 0x00000004101c8825 */ /* 0x001fe200078e0208 */
[----:B------:R-:W-:-:S06]  /*0410*/  MOV R9, RZ ;  /* 0x000000ff00097202 */ /* 0x000fcc0000000f00 */
[----:B------:R-:W3:Y:S01]  /*0420*/  @!P0 LDG.E R9, desc[UR10][R28.64] ;  /* 0x0000000a1c098981 */ /* 0x000ee2000c1e1900 */
[----:B------:R-:W-:Y:S05]  /*0430*/  WARPSYNC.ALL ;  /* 0x0000000000007948 */ /* 0x000fea0003800000 */
[----:B--2---:R-:W-:Y:S04]  /*0440*/  STS [R18], R25 ;  /* 0x0000001912007388 */ /* 0x004fe80000000800 */
[----:B---3--:R-:W-:Y:S01]  /*0450*/  STS [R4], R9 ;  /* 0x0000000904007388 */ /* 0x008fe20000000800 */
[----:B------:R-:W-:Y:S06]  /*0460*/  BAR.SYNC.DEFER_BLOCKING 0x0 ;  /* 0x0000000000007b1d */ /* 0x000fec0000010000 */
[----:B------:R-:W-:Y:S04]  /*0470*/  LDS R26, [R2] ;  /* 0x00000000021a7984 */ /* 0x000fe80000000800 */
[----:B------:R-:W0:Y:S04]  /*0480*/  LDS.128 R8, [R20] ;  /* 0x0000000014087984 */ /* 0x000e280000000c00 */
[----:B------:R-:W1:Y:S04]  /*0490*/  LDS R27, [R2+0x40] ;  /* 0x00004000021b7984 */ /* 0x000e680000000800 */
[----:B------:R-:W-:Y:S01]  /*04a0*/  LDS R25, [R2+0x100] ;  /* 0x0001000002197984 */ /* 0x000fe20000000800 */
[----:B0-----:R-:W-:-:S03]  /*04b0*/  FFMA R8, R8, R26, R23 ;  /* 0x0000001a08087223 */ /* 0x001fc60000000017 */
[----:B------:R-:W0:Y:S04]  /*04c0*/  LDS R23, [R2+0x80] ;  /* 0x0000800002177984 */ /* 0x000e280000000800 */
[----:B------:R-:W2:Y:S01]  /*04d0*/  LDS R26, [R2+0xc0] ;  /* 0x0000c000021a7984 */ /* 0x000ea20000000800 */
[----:B-1----:R-:W-:-:S04]  /*04e0*/  FFMA R27, R27, R9, R8 ;  /* 0x000000091b1b7223 */ /* 0x002fc80000000008 */
[----:B0-----:R-:W-:Y:S02]  /*04f0*/  FFMA R10, R23, R10, R27 ;  /* 0x0000000a170a7223 */ /* 0x001fe4000000001b */
[----:B------:R-:W-:Y:S02]  /*0500*/  LDS R27, [R2+0x140] ;  /* 0x00014000021b7984 */ /* 0x000fe40000000800 */
[----:B--2---:R-:W-:Y:S02]  /*0510*/  FFMA R23, R26, R11, R10 ;  /* 0x0000000b1a177223 */ /* 0x004fe4000000000a */
[----:B------:R-:W0:Y:S04]  /*0520*/  LDS.128 R8, [R20+0x10] ;  /* 0x0000100014087984 */ /* 0x000e280000000c00 */
[----:B------:R-:W1:Y:S01]  /*0530*/  LDS R26, [R2+0x180] ;  /* 0x00018000021a7984 */ /* 0x000e620000000800 */
[----:B0-----:R-:W-:-:S03]  /*0540*/  FFMA R8, R8, R25, R23 ;  /* 0x0000001908087223 */ /* 0x001fc60000000017 */
[----:B------:R-:W0:Y:S01]  /*0550*/  LDS R23, [R2+0x1c0] ;  /* 0x0001c00002177984 */ /* 0x000e220000000800 */
[----:B------:R-:W-:-:S03]  /*0560*/  FFMA R9, R27, R9, R8 ;  /* 0x000000091b097223 */ /* 0x000fc60000000008 */
[----:B------:R-:W-:Y:S01]  /*0570*/  LDS R25, [R2+0x200] ;  /* 0x0002000002197984 */ /* 0x000fe20000000800 */
[----:B-1----:R-:W-:-:S03]  /*0580*/  FFMA R10, R26, R10, R9 ;  /* 0x0000000a1a0a7223 */ /* 0x002fc60000000009 */
[----:B------:R-:W-:Y:S04]  /*0590*/  LDS R27, [R2+0x240] ;  /* 0x00024000021b7984 */ /* 0x000fe80000000800 */
[----:B------:R-:W-:Y:S01]  /*05a0*/  LDS R26, [R2+0x280] ;  /* 0x00028000021a7984 */ /* 0x000fe20000000800 */
[----:B0-----:R-:W-:-:S03]  /*05b0*/  FFMA R23, R23, R11, R10 ;  /* 0x0000000b17177223 */ /* 0x001fc6000000000a */
[----:B------:R-:W0:Y:S02]  /*05c0*/  LDS.128 R8, [R20+0x20] ;  /* 0x0000200014087984 */ /* 0x000e240000000c00 */
[----:B0-----:R-:W-:Y:S02]  /*05d0*/  FFMA R8, R8, R25, R23 ;  /* 0x0000001908087223 */ /* 0x001fe40000000017 */
[----:B------:R-:W0:Y:S02]  /*05e0*/  LDS R23, [R2+0x2c0] ;  /* 0x0002c00002177984 */ /* 0x000e240000000800 */
[----:B------:R-:W-:Y:S02]  /*05f0*/  FFMA R9, R27, R9, R8 ;  /* 0x000000091b097223 */ /* 0x000fe40000000008 */
[----:B------:R-:W-:Y:S02]  /*0600*/  LDS R25, [R2+0x300] ;  /* 0x0003000002197984 */ /* 0x000fe40000000800 */
[----:B------:R-:W-:-:S02]  /*0610*/  FFMA R10, R26, R10, R9 ;  /* 0x0000000a1a0a7223 */ /* 0x000fc40000000009 */
[----:B------:R-:W-:Y:S04]  /*0620*/  LDS R27, [R2+0x340] ;  /* 0x00034000021b7984 */ /* 0x000fe80000000800 */
[----:B------:R-:W-:Y:S01]  /*0630*/  LDS R26, [R2+0x380] ;  /* 0x00038000021a7984 */ /* 0x000fe20000000800 */
[----:B0-----:R-:W-:-:S03]  /*0640*/  FFMA R23, R23, R11, R10 ;  /* 0x0000000b17177223 */ /* 0x001fc6000000000a */
[----:B------:R-:W0:Y:S01]  /*0650*/  LDS.128 R8, [R20+0x30] ;  /* 0x0000300014087984 */ /* 0x000e220000000c00 */
[----:B------:R-:W-:-:S05]  /*0660*/  VIADD R15, R15, 0x1 ;  /* 0x000000010f0f7836 */ /* 0x000fca0000000000 */
[----:B------:R-:W-:Y:S01]  /*0670*/  ISETP.NE.AND P0, PT, R15, RZ, PT ;  /* 0x000000ff0f00720c */ /* 0x000fe20003f05270 */
[----:B0-----:R-:W-:Y:S02]  /*0680*/  FFMA R8, R8, R25, R23 ;  /* 0x0000001908087223 */ /* 0x001fe40000000017 */
[----:B------:R-:W0:Y:S02]  /*0690*/  LDS R23, [R2+0x3c0] ;  /* 0x0003c00002177984 */ /* 0x000e240000000800 */
[----:B------:R-:W-:-:S04]  /*06a0*/  FFMA R9, R27, R9, R8 ;  /* 0x000000091b097223 */ /* 0x000fc80000000008 */
[----:B------:R-:W-:Y:S01]  /*06b0*/  FFMA R10, R26, R10, R9 ;  /* 0x0000000a1a0a7223 */ /* 0x000fe20000000009 */
[----:B------:R-:W-:Y:S01]  /*06c0*/  LEA R16, R17, R16, 0x4 ;  /* 0x0000001011107211 */ /* 0x000fe200078e20ff */
[----:B------:R-:W-:Y:S01]  /*06d0*/  VIADD R13, R13, 0x10 ;  /* 0x000000100d0d7836 */ /* 0x000fe20000000000 */
[----:B------:R-:W-:Y:S02]  /*06e0*/  IADD3 R14, PT, PT, R14, 0x10, RZ ;  /* 0x000000100e0e7810 */ /* 0x000fe40007ffe0ff */
[----:B------:R-:W-:Y:S01]  /*06f0*/  IADD3 R12, PT, PT, R12, 0x10, RZ ;  /* 0x000000100c0c7810 */ /* 0x000fe20007ffe0ff */
[----:B0-----:R-:W-:Y:S01]  /*0700*/  FFMA R23, R23, R11, R10 ;  /* 0x0000000b17177223 */ /* 0x001fe2000000000a */
[----:B------:R-:W-:Y:S06]  /*0710*/  BAR.SYNC.DEFER_BLOCKING 0x0 ;  /* 0x0000000000007b1d */ /* 0x000fec0000010000 */
[----:B------:R-:W-:Y:S05]  /*0720*/  @P0 BRA `(.L_x_3) ;  /* 0xfffffffc000c0947 */ /* 0x000fea000383ffff */
.L_x_2:
[----:B------:R-:W0:Y:S01]  /*0730*/  LDCU UR4, c[0x0][0x3a0] ;  /* 0x00007400ff0477ac */ /* 0x000e220008000800 */
[----:B------:R-:W1:Y:S01]  /*0740*/  LDCU UR5, c[0x0][0x398] ;  /* 0x00007300ff0577ac */ /* 0x000e620008000800 */
[----:B0-----:R-:W-:-:S04]  /*0750*/  ISETP.GE.AND P0, PT, R6, UR4, PT ;  /* 0x0000000406007c0c */ /* 0x001fc8000bf06270 */
[----:B-1----:R-:W-:-:S13]  /*0760*/  ISETP.GE.OR P0, PT, R0, UR5, P0 ;  /* 0x0000000500007c0c */ /* 0x002fda0008706670 */
[----:B------:R-:W0:Y:S01]  /*0770*/  @!P0 LDC.64 R8, c[0x0][0x390] ;  /* 0x0000e400ff088b82 */ /* 0x000e220000000a00 */
[----:B------:R-:W-:Y:S01]  /*0780*/  @!P0 IMAD R11, R0, UR4, R6 ;  /* 0x00000004000b8c24 */ /* 0x000fe2000f8e0206 */
[----:B------:R-:W-:-:S03]  /*0790*/  IADD3 R6, PT, PT, R21, R6, RZ ;  /* 0x0000000615067210 */ /* 0x000fc60007ffe0ff */
[----:B0-----:R-:W-:-:S05]  /*07a0*/  @!P0 IMAD.WIDE R8, R11, 0x4, R8 ;  /* 0x000000040b088825 */ /* 0x001fca00078e0208 */
[----:B------:R0:W-:Y:S01]  /*07b0*/  @!P0 STG.E desc[UR10][R8.64], R23 ;  /* 0x0000001708008986 */ /* 0x0001e2000c10190a */
[----:B------:R-:W-:-:S13]  /*07c0*/  ISETP.GE.U32.AND P0, PT, R6, R19, PT ;  /* 0x000000130600720c */ /* 0x000fda0003f06070 */
[----:B0-----:R-:W-:Y:S05]  /*07d0*/  @!P0 BRA `(.L_x_4) ;  /* 0xfffffff800b48947 */ /* 0x001fea000383ffff */
.L_x_1:
[----:B------:R-:W-:Y:S05]  /*07e0*/  BSYNC.RECONVERGENT B0 ;  /* 0x0000000000007941 */ /* 0x000fea0003800200 */
.L_x_0:
[C---:B------:R-:W-:Y:S02]  /*07f0*/  IADD3 R0, PT, PT, R22.reuse, R0, RZ ;  /* 0x0000000016007210 */ /* 0x040fe40007ffe0ff */
[----:B------:R-:W-:-:S04]  /*0800*/  LEA R7, R22, R3, 0x1 ;  /* 0x0000000316077211 */ /* 0x000fc800078e08ff */
[----:B------:R-:W-:-:S13]  /*0810*/  ISETP.GE.U32.AND P0, PT, R0, R7, PT ;  /* 0x000000070000720c */ /* 0x000fda0003f06070 */
[----:B------:R-:W-:Y:S05]  /*0820*/  @!P0 BRA `(.L_x_5) ;  /* 0xfffffff800888947 */ /* 0x000fea000383ffff */
[----:B------:R-:W-:Y:S05]  /*0830*/  EXIT ;  /* 0x000000000000794d */ /* 0x000fea0003800000 */
.L_x_6:
[----:B------:R-:W-:-:S00]  /*0840*/  BRA `(.L_x_6) ;  /* 0xfffffffc00fc7947 */ /* 0x000fc0000383ffff */
[----:B------:R-:W-:-:S00]  /*0850*/  NOP ;  /* 0x0000000000007918 */ /* 0x000fc00000000000 */
        /* <DEDUP_REMOVED lines=10> */
.L_x_7:


//--------------------- .nv.shared._Z15MatrixMulKernelPfS_S_iii --------------------------
	.section	.nv.shared._Z15MatrixMulKernelPfS_S_iii,"aw",@nobits
	.sectionflags	@""
	.align	4
.nv.shared._Z15MatrixMulKernelPfS_S_iii:
	.zero		3072


//--------------------- .nv.shared.reserved.0     --------------------------
	.section	.nv.shared.reserved.0,"aw",@nobits
	.weak		__nv_reservedSMEM_offset_0_alias
	.size		__nv_reservedSMEM_offset_0_alias, 0, 64
	.other		__nv_reservedSMEM_offset_0_alias,@"STO_CUDA_RESERVED_SHARED STV_DEFAULT"
__nv_reservedSMEM_offset_0_alias:
	.zero		0
	.zero		64


//--------------------- .nv.constant0._Z15MatrixMulKernelPfS_S_iii --------------------------
	.section	.nv.constant0._Z15MatrixMulKernelPfS_S_iii,"a",@progbits
	.sectionflags	@""
	.align	4
.nv.constant0._Z15MatrixMulKernelPfS_S_iii:
	.zero		932


//--------------------- SYMBOLS --------------------------

	.type		.nv.reservedSmem.offset0,@object
	.size		.nv.reservedSmem.offset0,0x4
	.type		.nv.reservedSmem.cap,@object
	.size		.nv.reservedSmem.cap,0x4
